//
// Generated by NVIDIA NVVM Compiler
//
// Compiler Build ID: CL-36424714
// Cuda compilation tools, release 13.0, V13.0.88
// Based on NVVM 20.0.0
//

.version 9.0
.target sm_100
.address_size 64

	// .globl	_Z13matrixProductPfS_S_i

.visible .entry _Z13matrixProductPfS_S_i(
	.param .u64 .ptr .align 1 _Z13matrixProductPfS_S_i_param_0,
	.param .u64 .ptr .align 1 _Z13matrixProductPfS_S_i_param_1,
	.param .u64 .ptr .align 1 _Z13matrixProductPfS_S_i_param_2,
	.param .u32 _Z13matrixProductPfS_S_i_param_3
)
{
	.reg .pred 	%p<11>;
	.reg .b32 	%r<62>;
	.reg .b32 	%f<56>;
	.reg .b64 	%rd<93>;

	ld.param.u64 	%rd13, [_Z13matrixProductPfS_S_i_param_0];
	ld.param.u64 	%rd14, [_Z13matrixProductPfS_S_i_param_1];
	ld.param.u64 	%rd12, [_Z13matrixProductPfS_S_i_param_2];
	ld.param.u32 	%r34, [_Z13matrixProductPfS_S_i_param_3];
	cvta.to.global.u64 	%rd1, %rd14;
	cvta.to.global.u64 	%rd2, %rd13;
	mov.u32 	%r35, %ctaid.x;
	mov.u32 	%r36, %ntid.x;
	mov.u32 	%r37, %tid.x;
	mad.lo.s32 	%r1, %r35, %r36, %r37;
	mul.lo.s32 	%r38, %r34, %r34;
	setp.ge.s32 	%p1, %r1, %r38;
	@%p1 bra 	$L__BB0_13;
	cvta.to.global.u64 	%rd15, %rd12;
	rem.s32 	%r39, %r1, %r34;
	sub.s32 	%r40, %r1, %r39;
	cvt.s64.s32 	%rd3, %r40;
	cvt.s64.s32 	%rd4, %r39;
	add.s64 	%rd16, %rd3, %rd4;
	shl.b64 	%rd17, %rd16, 2;
	add.s64 	%rd5, %rd15, %rd17;
	mov.b32 	%r41, 0;
	st.global.u32 	[%rd5], %r41;
	setp.lt.s32 	%p2, %r34, 1;
	@%p2 bra 	$L__BB0_13;
	and.b32  	%r2, %r34, 7;
	setp.lt.u32 	%p3, %r34, 8;
	mov.b32 	%r60, 0;
	mov.f32 	%f53, 0f00000000;
	@%p3 bra 	$L__BB0_5;
	and.b32  	%r60, %r34, 2147483640;
	neg.s32 	%r58, %r60;
	shl.b32 	%r5, %r34, 3;
	shl.b32 	%r56, %r34, 1;
	mul.lo.s32 	%r55, %r34, 3;
	shl.b32 	%r54, %r34, 2;
	mul.lo.s32 	%r53, %r34, 5;
	mul.lo.s32 	%r52, %r34, 6;
	mul.lo.s32 	%r51, %r34, 7;
	shl.b64 	%rd18, %rd4, 2;
	add.s64 	%rd92, %rd1, %rd18;
	mul.wide.s32 	%rd19, %r1, 4;
	sub.s64 	%rd20, %rd19, %rd18;
	add.s64 	%rd21, %rd20, %rd2;
	add.s64 	%rd91, %rd21, 16;
	mov.f32 	%f53, 0f00000000;
	mov.u32 	%r57, %r34;
$L__BB0_4:
	.pragma "nounroll";
	ld.global.f32 	%f10, [%rd91+-16];
	ld.global.f32 	%f11, [%rd92];
	fma.rn.f32 	%f12, %f10, %f11, %f53;
	st.global.f32 	[%rd5], %f12;
	ld.global.f32 	%f13, [%rd91+-12];
	cvt.u64.u32 	%rd22, %r57;
	add.s64 	%rd23, %rd22, %rd4;
	shl.b64 	%rd24, %rd23, 2;
	add.s64 	%rd25, %rd1, %rd24;
	ld.global.f32 	%f14, [%rd25];
	fma.rn.f32 	%f15, %f13, %f14, %f12;
	st.global.f32 	[%rd5], %f15;
	ld.global.f32 	%f16, [%rd91+-8];
	cvt.u64.u32 	%rd26, %r56;
	add.s64 	%rd27, %rd26, %rd4;
	shl.b64 	%rd28, %rd27, 2;
	add.s64 	%rd29, %rd1, %rd28;
	ld.global.f32 	%f17, [%rd29];
	fma.rn.f32 	%f18, %f16, %f17, %f15;
	st.global.f32 	[%rd5], %f18;
	ld.global.f32 	%f19, [%rd91+-4];
	cvt.u64.u32 	%rd30, %r55;
	add.s64 	%rd31, %rd30, %rd4;
	shl.b64 	%rd32, %rd31, 2;
	add.s64 	%rd33, %rd1, %rd32;
	ld.global.f32 	%f20, [%rd33];
	fma.rn.f32 	%f21, %f19, %f20, %f18;
	st.global.f32 	[%rd5], %f21;
	ld.global.f32 	%f22, [%rd91];
	cvt.u64.u32 	%rd34, %r54;
	add.s64 	%rd35, %rd34, %rd4;
	shl.b64 	%rd36, %rd35, 2;
	add.s64 	%rd37, %rd1, %rd36;
	ld.global.f32 	%f23, [%rd37];
	fma.rn.f32 	%f24, %f22, %f23, %f21;
	st.global.f32 	[%rd5], %f24;
	ld.global.f32 	%f25, [%rd91+4];
	cvt.u64.u32 	%rd38, %r53;
	add.s64 	%rd39, %rd38, %rd4;
	shl.b64 	%rd40, %rd39, 2;
	add.s64 	%rd41, %rd1, %rd40;
	ld.global.f32 	%f26, [%rd41];
	fma.rn.f32 	%f27, %f25, %f26, %f24;
	st.global.f32 	[%rd5], %f27;
	ld.global.f32 	%f28, [%rd91+8];
	cvt.u64.u32 	%rd42, %r52;
	add.s64 	%rd43, %rd42, %rd4;
	shl.b64 	%rd44, %rd43, 2;
	add.s64 	%rd45, %rd1, %rd44;
	ld.global.f32 	%f29, [%rd45];
	fma.rn.f32 	%f30, %f28, %f29, %f27;
	st.global.f32 	[%rd5], %f30;
	ld.global.f32 	%f31, [%rd91+12];
	cvt.u64.u32 	%rd46, %r51;
	add.s64 	%rd47, %rd46, %rd4;
	shl.b64 	%rd48, %rd47, 2;
	add.s64 	%rd49, %rd1, %rd48;
	ld.global.f32 	%f32, [%rd49];
	fma.rn.f32 	%f53, %f31, %f32, %f30;
	st.global.f32 	[%rd5], %f53;
	add.s32 	%r58, %r58, 8;
	add.s32 	%r57, %r57, %r5;
	add.s32 	%r56, %r56, %r5;
	add.s32 	%r55, %r55, %r5;
	add.s32 	%r54, %r54, %r5;
	add.s32 	%r53, %r53, %r5;
	add.s32 	%r52, %r52, %r5;
	add.s32 	%r51, %r51, %r5;
	mul.wide.u32 	%rd50, %r5, 4;
	add.s64 	%rd92, %rd92, %rd50;
	add.s64 	%rd91, %rd91, 32;
	setp.ne.s32 	%p4, %r58, 0;
	@%p4 bra 	$L__BB0_4;
$L__BB0_5:
	setp.eq.s32 	%p5, %r2, 0;
	@%p5 bra 	$L__BB0_13;
	and.b32  	%r29, %r34, 3;
	setp.lt.u32 	%p6, %r2, 4;
	@%p6 bra 	$L__BB0_8;
	cvt.u64.u32 	%rd51, %r60;
	add.s64 	%rd52, %rd51, %rd3;
	shl.b64 	%rd53, %rd52, 2;
	add.s64 	%rd54, %rd2, %rd53;
	ld.global.f32 	%f33, [%rd54];
	mul.lo.s32 	%r43, %r60, %r34;
	cvt.u64.u32 	%rd55, %r43;
	add.s64 	%rd56, %rd55, %rd4;
	shl.b64 	%rd57, %rd56, 2;
	add.s64 	%rd58, %rd1, %rd57;
	ld.global.f32 	%f34, [%rd58];
	fma.rn.f32 	%f35, %f33, %f34, %f53;
	st.global.f32 	[%rd5], %f35;
	ld.global.f32 	%f36, [%rd54+4];
	add.s32 	%r44, %r43, %r34;
	cvt.u64.u32 	%rd59, %r44;
	add.s64 	%rd60, %rd59, %rd4;
	shl.b64 	%rd61, %rd60, 2;
	add.s64 	%rd62, %rd1, %rd61;
	ld.global.f32 	%f37, [%rd62];
	fma.rn.f32 	%f38, %f36, %f37, %f35;
	st.global.f32 	[%rd5], %f38;
	ld.global.f32 	%f39, [%rd54+8];
	add.s32 	%r45, %r44, %r34;
	cvt.u64.u32 	%rd63, %r45;
	add.s64 	%rd64, %rd63, %rd4;
	shl.b64 	%rd65, %rd64, 2;
	add.s64 	%rd66, %rd1, %rd65;
	ld.global.f32 	%f40, [%rd66];
	fma.rn.f32 	%f41, %f39, %f40, %f38;
	st.global.f32 	[%rd5], %f41;
	ld.global.f32 	%f42, [%rd54+12];
	add.s32 	%r46, %r45, %r34;
	cvt.u64.u32 	%rd67, %r46;
	add.s64 	%rd68, %rd67, %rd4;
	shl.b64 	%rd69, %rd68, 2;
	add.s64 	%rd70, %rd1, %rd69;
	ld.global.f32 	%f43, [%rd70];
	fma.rn.f32 	%f53, %f42, %f43, %f41;
	st.global.f32 	[%rd5], %f53;
	add.s32 	%r60, %r60, 4;
$L__BB0_8:
	setp.eq.s32 	%p7, %r29, 0;
	@%p7 bra 	$L__BB0_13;
	setp.eq.s32 	%p8, %r29, 1;
	@%p8 bra 	$L__BB0_11;
	cvt.u64.u32 	%rd71, %r60;
	add.s64 	%rd72, %rd71, %rd3;
	shl.b64 	%rd73, %rd72, 2;
	add.s64 	%rd74, %rd2, %rd73;
	ld.global.f32 	%f44, [%rd74];
	mul.lo.s32 	%r47, %r60, %r34;
	cvt.u64.u32 	%rd75, %r47;
	add.s64 	%rd76, %rd75, %rd4;
	shl.b64 	%rd77, %rd76, 2;
	add.s64 	%rd78, %rd1, %rd77;
	ld.global.f32 	%f45, [%rd78];
	fma.rn.f32 	%f46, %f44, %f45, %f53;
	st.global.f32 	[%rd5], %f46;
	ld.global.f32 	%f47, [%rd74+4];
	add.s32 	%r48, %r47, %r34;
	cvt.u64.u32 	%rd79, %r48;
	add.s64 	%rd80, %rd79, %rd4;
	shl.b64 	%rd81, %rd80, 2;
	add.s64 	%rd82, %rd1, %rd81;
	ld.global.f32 	%f48, [%rd82];
	fma.rn.f32 	%f53, %f47, %f48, %f46;
	st.global.f32 	[%rd5], %f53;
	add.s32 	%r60, %r60, 2;
$L__BB0_11:
	and.b32  	%r49, %r34, 1;
	setp.eq.b32 	%p9, %r49, 1;
	not.pred 	%p10, %p9;
	@%p10 bra 	$L__BB0_13;
	cvt.u64.u32 	%rd83, %r60;
	add.s64 	%rd84, %rd83, %rd3;
	shl.b64 	%rd85, %rd84, 2;
	add.s64 	%rd86, %rd2, %rd85;
	ld.global.f32 	%f49, [%rd86];
	mul.lo.s32 	%r50, %r60, %r34;
	cvt.u64.u32 	%rd87, %r50;
	add.s64 	%rd88, %rd87, %rd4;
	shl.b64 	%rd89, %rd88, 2;
	add.s64 	%rd90, %rd1, %rd89;
	ld.global.f32 	%f50, [%rd90];
	fma.rn.f32 	%f51, %f49, %f50, %f53;
	st.global.f32 	[%rd5], %f51;
$L__BB0_13:
	ret;

}


// ===== COMPILED SASS (sm_100) =====

	.target	sm_100

	.elftype	@"ET_EXEC"


//--------------------- .note.nv.tkinfo           --------------------------
	.section	.note.nv.tkinfo,"",@"SHT_NOTE"
	.sectionflags	@"SHF_NOTE_NV_TKINFO"
	.tkinfo
        /*0018*/ 	.word	0x00000002
        /*0030*/ 	.string	""
        /*0030*/ 	.string	"ptxas"
        /*0030*/ 	.string	"Cuda compilation tools, release 13.0, V13.0.88"
        /*0030*/ 	.string	"Build cuda_13.0.r13.0/compiler.36424714_0"
        /*0030*/ 	.string	"-arch sm_100 -m 64 "



//--------------------- .note.nv.cuinfo           --------------------------
	.section	.note.nv.cuinfo,"",@"SHT_NOTE"
	.sectionflags	@"SHF_NOTE_NV_CUINFO"
        /*0018*/ 	.short	0x0002
        /*001a*/ 	.short	0x0064
        /*001c*/ 	.short	0x0082
	.zero		2


//--------------------- .nv.info                  --------------------------
	.section	.nv.info,"",@"SHT_CUDA_INFO"
	.align	4


	//----- nvinfo : EIATTR_REGCOUNT
	.align		4
        /*0000*/ 	.byte	0x04, 0x2f
        /*0002*/ 	.short	(.L_1 - .L_0)
	.align		4
.L_0:
        /*0004*/ 	.word	index@(_Z13matrixProductPfS_S_i)
        /*0008*/ 	.word	0x00000020


	//----- nvinfo : EIATTR_FRAME_SIZE
	.align		4
.L_1:
        /*000c*/ 	.byte	0x04, 0x11
        /*000e*/ 	.short	(.L_3 - .L_2)
	.align		4
.L_2:
        /*0010*/ 	.word	index@(_Z13matrixProductPfS_S_i)
        /*0014*/ 	.word	0x00000000


	//----- nvinfo : EIATTR_MIN_STACK_SIZE
	.align		4
.L_3:
        /*0018*/ 	.byte	0x04, 0x12
        /*001a*/ 	.short	(.L_5 - .L_4)
	.align		4
.L_4:
        /*001c*/ 	.word	index@(_Z13matrixProductPfS_S_i)
        /*0020*/ 	.word	0x00000000
.L_5:


//--------------------- .nv.compat                --------------------------
	.section	.nv.compat,"",@"SHT_CUDA_COMPAT_INFO"
	.align	4
        /*0000*/ 	.byte	0x02, 0x09, 0x00, 0x00, 0x02, 0x02, 0x01, 0x00, 0x02, 0x05, 0x05, 0x00, 0x03, 0x07, 0x01, 0x01
        /*0010*/ 	.byte	0x02, 0x03, 0x00, 0x00, 0x02, 0x06, 0x01, 0x00, 0x04, 0x0b, 0x08, 0x00, 0x09, 0x00, 0x00, 0x00
        /*0020*/ 	.byte	0x00, 0x00, 0x00, 0x00


//--------------------- .nv.info._Z13matrixProductPfS_S_i --------------------------
	.section	.nv.info._Z13matrixProductPfS_S_i,"",@"SHT_CUDA_INFO"
	.sectionflags	@""
	.align	4


	//----- nvinfo : EIATTR_CUDA_API_VERSION
	.align		4
        /*0000*/ 	.byte	0x04, 0x37
        /*0002*/ 	.short	(.L_7 - .L_6)
.L_6:
        /*0004*/ 	.word	0x00000082


	//----- nvinfo : EIATTR_KPARAM_INFO
	.align		4
.L_7:
        /*0008*/ 	.byte	0x04, 0x17
        /*000a*/ 	.short	(.L_9 - .L_8)
.L_8:
        /*000c*/ 	.word	0x00000000
        /*0010*/ 	.short	0x0003
        /*0012*/ 	.short	0x0018
        /*0014*/ 	.byte	0x00, 0xf0, 0x11, 0x00


	//----- nvinfo : EIATTR_KPARAM_INFO
	.align		4
.L_9:
        /*0018*/ 	.byte	0x04, 0x17
        /*001a*/ 	.short	(.L_11 - .L_10)
.L_10:
        /*001c*/ 	.word	0x00000000
        /*0020*/ 	.short	0x0002
        /*0022*/ 	.short	0x0010
        /*0024*/ 	.byte	0x00, 0xf5, 0x21, 0x00


	//----- nvinfo : EIATTR_KPARAM_INFO
	.align		4
.L_11:
        /*0028*/ 	.byte	0x04, 0x17
        /*002a*/ 	.short	(.L_13 - .L_12)
.L_12:
        /*002c*/ 	.word	0x00000000
        /*0030*/ 	.short	0x0001
        /*0032*/ 	.short	0x0008
        /*0034*/ 	.byte	0x00, 0xf5, 0x21, 0x00


	//----- nvinfo : EIATTR_KPARAM_INFO
	.align		4
.L_13:
        /*0038*/ 	.byte	0x04, 0x17
        /*003a*/ 	.short	(.L_15 - .L_14)
.L_14:
        /*003c*/ 	.word	0x00000000
        /*0040*/ 	.short	0x0000
        /*0042*/ 	.short	0x0000
        /*0044*/ 	.byte	0x00, 0xf5, 0x21, 0x00


	//----- nvinfo : EIATTR_SPARSE_MMA_MASK
	.align		4
.L_15:
        /*0048*/ 	.byte	0x03, 0x50
        /*004a*/ 	.short	0x0000


	//----- nvinfo : EIATTR_MAXREG_COUNT
	.align		4
        /*004c*/ 	.byte	0x03, 0x1b
        /*004e*/ 	.short	0x00ff


	//----- nvinfo : EIATTR_MERCURY_ISA_VERSION
	.align		4
        /*0050*/ 	.byte	0x03, 0x5f
        /*0052*/ 	.short	0x0101


	//----- nvinfo : EIATTR_VRC_CTA_INIT_COUNT
	.align		4
        /*0054*/ 	.byte	0x02, 0x4a
	.zero		1
	.zero		1


	//----- nvinfo : EIATTR_EXIT_INSTR_OFFSETS
	.align		4
        /*0058*/ 	.byte	0x04, 0x1c
        /*005a*/ 	.short	(.L_17 - .L_16)


	//   ....[0]....
.L_16:
        /*005c*/ 	.word	0x00000080


	//   ....[1]....
        /*0060*/ 	.word	0x00000290


	//   ....[2]....
        /*0064*/ 	.word	0x000008e0


	//   ....[3]....
        /*0068*/ 	.word	0x00000bd0


	//   ....[4]....
        /*006c*/ 	.word	0x00000da0


	//   ....[5]....
        /*0070*/ 	.word	0x00000e90


	//----- nvinfo : EIATTR_CBANK_PARAM_SIZE
	.align		4
.L_17:
        /*0074*/ 	.byte	0x03, 0x19
        /*0076*/ 	.short	0x001c


	//----- nvinfo : EIATTR_PARAM_CBANK
	.align		4
        /*0078*/ 	.byte	0x04, 0x0a
        /*007a*/ 	.short	(.L_19 - .L_18)
	.align		4
.L_18:
        /*007c*/ 	.word	index@(.nv.constant0._Z13matrixProductPfS_S_i)
        /*0080*/ 	.short	0x0380
        /*0082*/ 	.short	0x001c


	//----- nvinfo : EIATTR_SW_WAR
	.align		4
.L_19:
        /*0084*/ 	.byte	0x04, 0x36
        /*0086*/ 	.short	(.L_21 - .L_20)
.L_20:
        /*0088*/ 	.word	0x00000008
.L_21:


//--------------------- .nv.callgraph             --------------------------
	.section	.nv.callgraph,"",@"SHT_CUDA_CALLGRAPH"
	.align	4
	.sectionentsize	8
	.align		4
        /*0000*/ 	.word	0x00000000
	.align		4
        /*0004*/ 	.word	0xffffffff
	.align		4
        /*0008*/ 	.word	0x00000000
	.align		4
        /*000c*/ 	.word	0xfffffffe
	.align		4
        /*0010*/ 	.word	0x00000000
	.align		4
        /*0014*/ 	.word	0xfffffffd
	.align		4
        /*0018*/ 	.word	0x00000000
	.align		4
        /*001c*/ 	.word	0xfffffffc


//--------------------- .text._Z13matrixProductPfS_S_i --------------------------
	.section	.text._Z13matrixProductPfS_S_i,"ax",@progbits
	.align	128
        .global         _Z13matrixProductPfS_S_i
        .type           _Z13matrixProductPfS_S_i,@function
        .size           _Z13matrixProductPfS_S_i,(.L_x_5 - _Z13matrixProductPfS_S_i)
        .other          _Z13matrixProductPfS_S_i,@"STO_CUDA_ENTRY STV_DEFAULT"
_Z13matrixProductPfS_S_i:
.text._Z13matrixProductPfS_S_i:
[----:B------:R-:W-:Y:S01]  /*0000*/  LDC R1, c[0x0][0x37c] ;  /* 0x0000df00ff017b82 */ /* 0x000fe20000000800 */
[----:B------:R-:W0:Y:S07]  /*0010*/  S2R R2, SR_TID.X ;  /* 0x0000000000027919 */ /* 0x000e2e0000002100 */
[----:B------:R-:W0:Y:S08]  /*0020*/  S2UR UR4, SR_CTAID.X ;  /* 0x00000000000479c3 */ /* 0x000e300000002500 */
[----:B------:R-:W0:Y:S08]  /*0030*/  LDC R9, c[0x0][0x360] ;  /* 0x0000d800ff097b82 */ /* 0x000e300000000800 */
[----:B------:R-:W1:Y:S01]  /*0040*/  LDC R0, c[0x0][0x398] ;  /* 0x0000e600ff007b82 */ /* 0x000e620000000800 */
[----:B0-----:R-:W-:-:S02]  /*0050*/  IMAD R9, R9, UR4, R2 ;  /* 0x0000000409097c24 */ /* 0x001fc4000f8e0202 */
[----:B-1----:R-:W-:-:S05]  /*0060*/  IMAD R2, R0, R0, RZ ;  /* 0x0000000000027224 */ /* 0x002fca00078e02ff */
[----:B------:R-:W-:-:S13]  /*0070*/  ISETP.GE.AND P0, PT, R9, R2, PT ;  /* 0x000000020900720c */ /* 0x000fda0003f06270 */
[----:B------:R-:W-:Y:S05]  /*0080*/  @P0 EXIT ;  /* 0x000000000000094d */ /* 0x000fea0003800000 */
[----:B------:R-:W-:Y:S01]  /*0090*/  IABS R5, R0 ;  /* 0x0000000000057213 */ /* 0x000fe20000000000 */
[----:B------:R-:W0:Y:S01]  /*00a0*/  LDCU.64 UR6, c[0x0][0x390] ;  /* 0x00007200ff0677ac */ /* 0x000e220008000a00 */
[----:B------:R-:W-:Y:S02]  /*00b0*/  ISETP.GE.AND P2, PT, R9, RZ, PT ;  /* 0x000000ff0900720c */ /* 0x000fe40003f46270 */
[----:B------:R-:W1:Y:S01]  /*00c0*/  I2F.RP R4, R5 ;  /* 0x0000000500047306 */ /* 0x000e620000209400 */
[----:B------:R-:W2:Y:S07]  /*00d0*/  LDCU.64 UR4, c[0x0][0x358] ;  /* 0x00006b00ff0477ac */ /* 0x000eae0008000a00 */
[----:B-1----:R-:W1:Y:S02]  /*00e0*/  MUFU.RCP R4, R4 ;  /* 0x0000000400047308 */ /* 0x002e640000001000 */
[----:B-1----:R-:W-:-:S06]  /*00f0*/  VIADD R2, R4, 0xffffffe ;  /* 0x0ffffffe04027836 */ /* 0x002fcc0000000000 */
[----:B------:R1:W3:Y:S02]  /*0100*/  F2I.FTZ.U32.TRUNC.NTZ R3, R2 ;  /* 0x0000000200037305 */ /* 0x0002e4000021f000 */
[----:B-1----:R-:W-:Y:S02]  /*0110*/  IMAD.MOV.U32 R2, RZ, RZ, RZ ;  /* 0x000000ffff027224 */ /* 0x002fe400078e00ff */
[----:B---3--:R-:W-:-:S04]  /*0120*/  IMAD.MOV R6, RZ, RZ, -R3 ;  /* 0x000000ffff067224 */ /* 0x008fc800078e0a03 */
[----:B------:R-:W-:Y:S01]  /*0130*/  IMAD R7, R6, R5, RZ ;  /* 0x0000000506077224 */ /* 0x000fe200078e02ff */
[----:B------:R-:W-:-:S03]  /*0140*/  IABS R6, R9 ;  /* 0x0000000900067213 */ /* 0x000fc60000000000 */
[----:B------:R-:W-:-:S06]  /*0150*/  IMAD.HI.U32 R3, R3, R7, R2 ;  /* 0x0000000703037227 */ /* 0x000fcc00078e0002 */
[----:B------:R-:W-:-:S04]  /*0160*/  IMAD.HI.U32 R3, R3, R6, RZ ;  /* 0x0000000603037227 */ /* 0x000fc800078e00ff */
[----:B------:R-:W-:-:S04]  /*0170*/  IMAD.MOV R3, RZ, RZ, -R3 ;  /* 0x000000ffff037224 */ /* 0x000fc800078e0a03 */
[----:B------:R-:W-:-:S05]  /*0180*/  IMAD R2, R5, R3, R6 ;  /* 0x0000000305027224 */ /* 0x000fca00078e0206 */
[----:B------:R-:W-:-:S13]  /*0190*/  ISETP.GT.U32.AND P0, PT, R5, R2, PT ;  /* 0x000000020500720c */ /* 0x000fda0003f04070 */
[----:B------:R-:W-:Y:S01]  /*01a0*/  @!P0 IMAD.IADD R2, R2, 0x1, -R5 ;  /* 0x0000000102028824 */ /* 0x000fe200078e0a05 */
[----:B------:R-:W-:-:S04]  /*01b0*/  ISETP.NE.AND P0, PT, R0, RZ, PT ;  /* 0x000000ff0000720c */ /* 0x000fc80003f05270 */
[----:B------:R-:W-:-:S13]  /*01c0*/  ISETP.GT.U32.AND P1, PT, R5, R2, PT ;  /* 0x000000020500720c */ /* 0x000fda0003f24070 */
[----:B------:R-:W-:-:S04]  /*01d0*/  @!P1 IMAD.IADD R2, R2, 0x1, -R5 ;  /* 0x0000000102029824 */ /* 0x000fc800078e0a05 */
[----:B------:R-:W-:Y:S01]  /*01e0*/  @!P2 IMAD.MOV R2, RZ, RZ, -R2 ;  /* 0x000000ffff02a224 */ /* 0x000fe200078e0a02 */
[----:B------:R-:W-:-:S04]  /*01f0*/  @!P0 LOP3.LUT R2, RZ, R0, RZ, 0x33, !PT ;  /* 0x00000000ff028212 */ /* 0x000fc800078e33ff */
[--C-:B------:R-:W-:Y:S01]  /*0200*/  SHF.R.S32.HI R5, RZ, 0x1f, R2.reuse ;  /* 0x0000001fff057819 */ /* 0x100fe20000011402 */
[----:B------:R-:W-:-:S05]  /*0210*/  IMAD.IADD R3, R9, 0x1, -R2 ;  /* 0x0000000109037824 */ /* 0x000fca00078e0a02 */
[----:B------:R-:W-:Y:S02]  /*0220*/  SHF.R.S32.HI R4, RZ, 0x1f, R3 ;  /* 0x0000001fff047819 */ /* 0x000fe40000011403 */
[----:B------:R-:W-:-:S04]  /*0230*/  IADD3 R6, P0, PT, R2, R3, RZ ;  /* 0x0000000302067210 */ /* 0x000fc80007f1e0ff */
[----:B0-----:R-:W-:Y:S01]  /*0240*/  LEA R12, P1, R6, UR6, 0x2 ;  /* 0x00000006060c7c11 */ /* 0x001fe2000f8210ff */
[----:B------:R-:W-:Y:S01]  /*0250*/  IMAD.X R7, R4, 0x1, R5, P0 ;  /* 0x0000000104077824 */ /* 0x000fe200000e0605 */
[----:B------:R-:W-:-:S04]  /*0260*/  ISETP.GE.AND P0, PT, R0, 0x1, PT ;  /* 0x000000010000780c */ /* 0x000fc80003f06270 */
[----:B------:R-:W-:-:S05]  /*0270*/  LEA.HI.X R13, R6, UR7, R7, 0x2, P1 ;  /* 0x00000007060d7c11 */ /* 0x000fca00088f1407 */
[----:B--2---:R0:W-:Y:S04]  /*0280*/  STG.E desc[UR4][R12.64], RZ ;  /* 0x000000ff0c007986 */ /* 0x0041e8000c101904 */
[----:B------:R-:W-:Y:S05]  /*0290*/  @!P0 EXIT ;  /* 0x000000000000894d */ /* 0x000fea0003800000 */
[C---:B------:R-:W-:Y:S01]  /*02a0*/  ISETP.GE.U32.AND P1, PT, R0.reuse, 0x8, PT ;  /* 0x000000080000780c */ /* 0x040fe20003f26070 */
[----:B------:R-:W-:Y:S01]  /*02b0*/  IMAD.MOV.U32 R7, RZ, RZ, RZ ;  /* 0x000000ffff077224 */ /* 0x000fe200078e00ff */
[----:B------:R-:W-:Y:S01]  /*02c0*/  LOP3.LUT R6, R0, 0x7, RZ, 0xc0, !PT ;  /* 0x0000000700067812 */ /* 0x000fe200078ec0ff */
[----:B------:R-:W-:-:S03]  /*02d0*/  IMAD.MOV.U32 R24, RZ, RZ, RZ ;  /* 0x000000ffff187224 */ /* 0x000fc600078e00ff */
[----:B------:R-:W-:-:S07]  /*02e0*/  ISETP.NE.AND P0, PT, R6, RZ, PT ;  /* 0x000000ff0600720c */ /* 0x000fce0003f05270 */
[----:B------:R-:W-:Y:S06]  /*02f0*/  @!P1 BRA `(.L_x_0) ;  /* 0x0000000400789947 */ /* 0x000fec0003800000 */
[----:B------:R-:W1:Y:S01]  /*0300*/  LDCU.128 UR8, c[0x0][0x380] ;  /* 0x00007000ff0877ac */ /* 0x000e620008000c00 */
[C---:B------:R-:W-:Y:S01]  /*0310*/  SHF.L.U64.HI R15, R2.reuse, 0x2, R5 ;  /* 0x00000002020f7819 */ /* 0x040fe20000010205 */
[----:B------:R-:W-:Y:S01]  /*0320*/  IMAD.SHL.U32 R14, R2, 0x4, RZ ;  /* 0x00000004020e7824 */ /* 0x000fe200078e00ff */
[C---:B------:R-:W-:Y:S01]  /*0330*/  LOP3.LUT R7, R0.reuse, 0x7ffffff8, RZ, 0xc0, !PT ;  /* 0x7ffffff800077812 */ /* 0x040fe200078ec0ff */
[----:B------:R-:W2:Y:S01]  /*0340*/  LDCU UR6, c[0x0][0x398] ;  /* 0x00007300ff0677ac */ /* 0x000ea20008000800 */
[----:B------:R-:W-:Y:S02]  /*0350*/  IMAD.SHL.U32 R10, R0, 0x8, RZ ;  /* 0x00000008000a7824 */ /* 0x000fe400078e00ff */
[----:B------:R-:W-:-:S04]  /*0360*/  IMAD.WIDE R8, R9, 0x4, -R14 ;  /* 0x0000000409087825 */ /* 0x000fc800078e0a0e */
[C---:B------:R-:W-:Y:S02]  /*0370*/  IMAD R11, R0.reuse, 0x3, RZ ;  /* 0x00000003000b7824 */ /* 0x040fe400078e02ff */
[C---:B------:R-:W-:Y:S02]  /*0380*/  IMAD.SHL.U32 R23, R0.reuse, 0x4, RZ ;  /* 0x0000000400177824 */ /* 0x040fe400078e00ff */
[C---:B------:R-:W-:Y:S02]  /*0390*/  IMAD R25, R0.reuse, 0x5, RZ ;  /* 0x0000000500197824 */ /* 0x040fe400078e02ff */
[----:B------:R-:W-:Y:S01]  /*03a0*/  IMAD R27, R0, 0x6, RZ ;  /* 0x00000006001b7824 */ /* 0x000fe200078e02ff */
[----:B-1----:R-:W-:Y:S01]  /*03b0*/  IADD3 R16, P1, PT, R8, UR8, RZ ;  /* 0x0000000808107c10 */ /* 0x002fe2000ff3e0ff */
[----:B------:R-:W-:Y:S02]  /*03c0*/  IMAD R29, R0, 0x7, RZ ;  /* 0x00000007001d7824 */ /* 0x000fe400078e02ff */
[----:B------:R-:W-:Y:S01]  /*03d0*/  IMAD.MOV.U32 R24, RZ, RZ, RZ ;  /* 0x000000ffff187224 */ /* 0x000fe200078e00ff */
[----:B------:R-:W-:Y:S01]  /*03e0*/  IADD3 R16, P2, PT, R16, 0x10, RZ ;  /* 0x0000001010107810 */ /* 0x000fe20007f5e0ff */
[----:B------:R-:W-:-:S02]  /*03f0*/  IMAD.MOV R8, RZ, RZ, -R7 ;  /* 0x000000ffff087224 */ /* 0x000fc400078e0a07 */
[----:B--2---:R-:W-:Y:S01]  /*0400*/  IMAD.U32 R22, RZ, RZ, UR6 ;  /* 0x00000006ff167e24 */ /* 0x004fe2000f8e00ff */
[----:B------:R-:W-:Y:S01]  /*0410*/  IADD3.X R17, PT, PT, RZ, UR9, R9, P2, P1 ;  /* 0x00000009ff117c10 */ /* 0x000fe200097e2409 */
[----:B------:R-:W-:Y:S01]  /*0420*/  IMAD.SHL.U32 R9, R0, 0x2, RZ ;  /* 0x0000000200097824 */ /* 0x000fe200078e00ff */
[----:B------:R-:W-:-:S04]  /*0430*/  IADD3 R14, P1, PT, R14, UR10, RZ ;  /* 0x0000000a0e0e7c10 */ /* 0x000fc8000ff3e0ff */
[----:B------:R-:W-:-:S09]  /*0440*/  IADD3.X R15, PT, PT, R15, UR11, RZ, P1, !PT ;  /* 0x0000000b0f0f7c10 */ /* 0x000fd20008ffe4ff */
.L_x_1:
[----:B--2---:R-:W2:Y:S04]  /*0450*/  LDG.E R21, desc[UR4][R16.64+-0x10] ;  /* 0xfffff00410157981 */ /* 0x004ea8000c1e1900 */
[----:B------:R-:W2:Y:S01]  /*0460*/  LDG.E R18, desc[UR4][R14.64] ;  /* 0x000000040e127981 */ /* 0x000ea2000c1e1900 */
[----:B------:R-:W-:-:S05]  /*0470*/  IADD3 R19, P1, PT, R2, R22, RZ ;  /* 0x0000001602137210 */ /* 0x000fca0007f3e0ff */
[----:B------:R-:W-:Y:S02]  /*0480*/  IMAD.X R20, RZ, RZ, R5, P1 ;  /* 0x000000ffff147224 */ /* 0x000fe400008e0605 */
[----:B--2---:R-:W-:Y:S01]  /*0490*/  FFMA R24, R21, R18, R24 ;  /* 0x0000001215187223 */ /* 0x004fe20000000018 */
[----:B------:R-:W-:-:S04]  /*04a0*/  LEA R18, P1, R19, UR10, 0x2 ;  /* 0x0000000a13127c11 */ /* 0x000fc8000f8210ff */
[----:B------:R-:W-:Y:S01]  /*04b0*/  LEA.HI.X R19, R19, UR11, R20, 0x2, P1 ;  /* 0x0000000b13137c11 */ /* 0x000fe200088f1414 */
[----:B------:R1:W-:Y:S04]  /*04c0*/  STG.E desc[UR4][R12.64], R24 ;  /* 0x000000180c007986 */ /* 0x0003e8000c101904 */
[----:B------:R-:W2:Y:S04]  /*04d0*/  LDG.E R18, desc[UR4][R18.64] ;  /* 0x0000000412127981 */ /* 0x000ea8000c1e1900 */
[----:B------:R-:W2:Y:S02]  /*04e0*/  LDG.E R21, desc[UR4][R16.64+-0xc] ;  /* 0xfffff40410157981 */ /* 0x000ea4000c1e1900 */
[----:B--2---:R-:W-:Y:S01]  /*04f0*/  FFMA R26, R21, R18, R24 ;  /* 0x00000012151a7223 */ /* 0x004fe20000000018 */
[----:B------:R-:W-:-:S04]  /*0500*/  IADD3 R21, P1, PT, R2, R9, RZ ;  /* 0x0000000902157210 */ /* 0x000fc80007f3e0ff */
[----:B------:R2:W-:Y:S01]  /*0510*/  STG.E desc[UR4][R12.64], R26 ;  /* 0x0000001a0c007986 */ /* 0x0005e2000c101904 */
[----:B------:R-:W-:Y:S01]  /*0520*/  IMAD.X R28, RZ, RZ, R5, P1 ;  /* 0x000000ffff1c7224 */ /* 0x000fe200008e0605 */
[----:B------:R-:W-:-:S04]  /*0530*/  LEA R20, P1, R21, UR10, 0x2 ;  /* 0x0000000a15147c11 */ /* 0x000fc8000f8210ff */
[----:B------:R-:W-:Y:S02]  /*0540*/  LEA.HI.X R21, R21, UR11, R28, 0x2, P1 ;  /* 0x0000000b15157c11 */ /* 0x000fe400088f141c */
[----:B------:R-:W3:Y:S04]  /*0550*/  LDG.E R28, desc[UR4][R16.64+-0x8] ;  /* 0xfffff804101c7981 */ /* 0x000ee8000c1e1900 */
[----:B------:R-:W3:Y:S01]  /*0560*/  LDG.E R21, desc[UR4][R20.64] ;  /* 0x0000000414157981 */ /* 0x000ee2000c1e1900 */
[----:B------:R-:W-:-:S05]  /*0570*/  IADD3 R19, P1, PT, R2, R11, RZ ;  /* 0x0000000b02137210 */ /* 0x000fca0007f3e0ff */
[----:B-1----:R-:W-:Y:S01]  /*0580*/  IMAD.X R24, RZ, RZ, R5, P1 ;  /* 0x000000ffff187224 */ /* 0x002fe200008e0605 */
[----:B------:R-:W-:-:S04]  /*0590*/  LEA R18, P1, R19, UR10, 0x2 ;  /* 0x0000000a13127c11 */ /* 0x000fc8000f8210ff */
[----:B------:R-:W-:Y:S01]  /*05a0*/  LEA.HI.X R19, R19, UR11, R24, 0x2, P1 ;  /* 0x0000000b13137c11 */ /* 0x000fe200088f1418 */
[----:B---3--:R-:W-:-:S05]  /*05b0*/  FFMA R28, R28, R21, R26 ;  /* 0x000000151c1c7223 */ /* 0x008fca000000001a */
[----:B------:R1:W-:Y:S04]  /*05c0*/  STG.E desc[UR4][R12.64], R28 ;  /* 0x0000001c0c007986 */ /* 0x0003e8000c101904 */
[----:B------:R-:W3:Y:S04]  /*05d0*/  LDG.E R19, desc[UR4][R18.64] ;  /* 0x0000000412137981 */ /* 0x000ee8000c1e1900 */
[----:B------:R-:W3:Y:S01]  /*05e0*/  LDG.E R24, desc[UR4][R16.64+-0x4] ;  /* 0xfffffc0410187981 */ /* 0x000ee2000c1e1900 */
[----:B------:R-:W-:-:S05]  /*05f0*/  IADD3 R21, P1, PT, R2, R23, RZ ;  /* 0x0000001702157210 */ /* 0x000fca0007f3e0ff */
[----:B--2---:R-:W-:Y:S01]  /*0600*/  IMAD.X R26, RZ, RZ, R5, P1 ;  /* 0x000000ffff1a7224 */ /* 0x004fe200008e0605 */
[----:B------:R-:W-:-:S04]  /*0610*/  LEA R20, P1, R21, UR10, 0x2 ;  /* 0x0000000a15147c11 */ /* 0x000fc8000f8210ff */
[----:B------:R-:W-:Y:S01]  /*0620*/  LEA.HI.X R21, R21, UR11, R26, 0x2, P1 ;  /* 0x0000000b15157c11 */ /* 0x000fe200088f141a */
[----:B---3--:R-:W-:-:S05]  /*0630*/  FFMA R24, R24, R19, R28 ;  /* 0x0000001318187223 */ /* 0x008fca000000001c */
[----:B------:R2:W-:Y:S04]  /*0640*/  STG.E desc[UR4][R12.64], R24 ;  /* 0x000000180c007986 */ /* 0x0005e8000c101904 */
        /* <DEDUP_REMOVED lines=16> */
[----:B------:R-:W1:Y:S04]  /*0750*/  LDG.E R21, desc[UR4][R20.64] ;  /* 0x0000000414157981 */ /* 0x000e68000c1e1900 */
[----:B------:R-:W1:Y:S01]  /*0760*/  LDG.E R24, desc[UR4][R16.64+0x8] ;  /* 0x0000080410187981 */ /* 0x000e62000c1e1900 */
[----:B------:R-:W-:Y:S01]  /*0770*/  IADD3 R19, P1, PT, R2, R29, RZ ;  /* 0x0000001d02137210 */ /* 0x000fe20007f3e0ff */
[----:B-1----:R-:W-:-:S04]  /*0780*/  FFMA R26, R24, R21, R28 ;  /* 0x00000015181a7223 */ /* 0x002fc8000000001c */
[----:B------:R-:W-:Y:S01]  /*0790*/  IMAD.X R24, RZ, RZ, R5, P1 ;  /* 0x000000ffff187224 */ /* 0x000fe200008e0605 */
[----:B------:R-:W-:-:S04]  /*07a0*/  LEA R18, P1, R19, UR10, 0x2 ;  /* 0x0000000a13127c11 */ /* 0x000fc8000f8210ff */
[----:B------:R-:W-:Y:S01]  /*07b0*/  LEA.HI.X R19, R19, UR11, R24, 0x2, P1 ;  /* 0x0000000b13137c11 */ /* 0x000fe200088f1418 */
[----:B------:R2:W-:Y:S04]  /*07c0*/  STG.E desc[UR4][R12.64], R26 ;  /* 0x0000001a0c007986 */ /* 0x0005e8000c101904 */
[----:B------:R1:W3:Y:S04]  /*07d0*/  LDG.E R24, desc[UR4][R16.64+0xc] ;  /* 0x00000c0410187981 */ /* 0x0002e8000c1e1900 */
[----:B------:R-:W3:Y:S01]  /*07e0*/  LDG.E R19, desc[UR4][R18.64] ;  /* 0x0000000412137981 */ /* 0x000ee2000c1e1900 */
[----:B------:R-:W-:Y:S01]  /*07f0*/  VIADD R8, R8, 0x8 ;  /* 0x0000000808087836 */ /* 0x000fe20000000000 */
[----:B-1----:R-:W-:-:S05]  /*0800*/  IADD3 R16, P1, PT, R16, 0x20, RZ ;  /* 0x0000002010107810 */ /* 0x002fca0007f3e0ff */
[----:B------:R-:W-:Y:S01]  /*0810*/  IMAD.X R17, RZ, RZ, R17, P1 ;  /* 0x000000ffff117224 */ /* 0x000fe200008e0611 */
[----:B------:R-:W-:Y:S01]  /*0820*/  ISETP.NE.AND P1, PT, R8, RZ, PT ;  /* 0x000000ff0800720c */ /* 0x000fe20003f25270 */
[----:B------:R-:W-:-:S04]  /*0830*/  IMAD.WIDE.U32 R14, R10, 0x4, R14 ;  /* 0x000000040a0e7825 */ /* 0x000fc800078e000e */
[C---:B------:R-:W-:Y:S02]  /*0840*/  IMAD.IADD R22, R10.reuse, 0x1, R22 ;  /* 0x000000010a167824 */ /* 0x040fe400078e0216 */
[C---:B------:R-:W-:Y:S02]  /*0850*/  IMAD.IADD R9, R10.reuse, 0x1, R9 ;  /* 0x000000010a097824 */ /* 0x040fe400078e0209 */
[C---:B------:R-:W-:Y:S02]  /*0860*/  IMAD.IADD R11, R10.reuse, 0x1, R11 ;  /* 0x000000010a0b7824 */ /* 0x040fe400078e020b */
[C---:B------:R-:W-:Y:S02]  /*0870*/  IMAD.IADD R23, R10.reuse, 0x1, R23 ;  /* 0x000000010a177824 */ /* 0x040fe400078e0217 */
[C---:B------:R-:W-:Y:S02]  /*0880*/  IMAD.IADD R25, R10.reuse, 0x1, R25 ;  /* 0x000000010a197824 */ /* 0x040fe400078e0219 */
[----:B------:R-:W-:-:S02]  /*0890*/  IMAD.IADD R27, R10, 0x1, R27 ;  /* 0x000000010a1b7824 */ /* 0x000fc400078e021b */
[----:B------:R-:W-:Y:S02]  /*08a0*/  IMAD.IADD R29, R10, 0x1, R29 ;  /* 0x000000010a1d7824 */ /* 0x000fe400078e021d */
[----:B---3--:R-:W-:-:S05]  /*08b0*/  FFMA R24, R24, R19, R26 ;  /* 0x0000001318187223 */ /* 0x008fca000000001a */
[----:B------:R2:W-:Y:S01]  /*08c0*/  STG.E desc[UR4][R12.64], R24 ;  /* 0x000000180c007986 */ /* 0x0005e2000c101904 */
[----:B------:R-:W-:Y:S05]  /*08d0*/  @P1 BRA `(.L_x_1) ;  /* 0xfffffff800dc1947 */ /* 0x000fea000383ffff */
.L_x_0:
[----:B------:R-:W-:Y:S05]  /*08e0*/  @!P0 EXIT ;  /* 0x000000000000894d */ /* 0x000fea0003800000 */
[----:B------:R-:W-:Y:S02]  /*08f0*/  ISETP.GE.U32.AND P1, PT, R6, 0x4, PT ;  /* 0x000000040600780c */ /* 0x000fe40003f26070 */
[----:B------:R-:W-:-:S04]  /*0900*/  LOP3.LUT R16, R0, 0x3, RZ, 0xc0, !PT ;  /* 0x0000000300107812 */ /* 0x000fc800078ec0ff */
[----:B------:R-:W-:-:S07]  /*0910*/  ISETP.NE.AND P0, PT, R16, RZ, PT ;  /* 0x000000ff1000720c */ /* 0x000fce0003f05270 */
[----:B------:R-:W-:Y:S06]  /*0920*/  @!P1 BRA `(.L_x_2) ;  /* 0x0000000000a89947 */ /* 0x000fec0003800000 */
[----:B------:R-:W1:Y:S01]  /*0930*/  LDCU.128 UR8, c[0x0][0x380] ;  /* 0x00007000ff0877ac */ /* 0x000e620008000c00 */
[----:B------:R-:W-:Y:S01]  /*0940*/  IMAD R11, R7, R0, RZ ;  /* 0x00000000070b7224 */ /* 0x000fe200078e02ff */
[----:B------:R-:W-:-:S04]  /*0950*/  IADD3 R9, P2, PT, R3, R7, RZ ;  /* 0x0000000703097210 */ /* 0x000fc80007f5e0ff */
[----:B------:R-:W-:Y:S01]  /*0960*/  IADD3 R6, P3, PT, R2, R11, RZ ;  /* 0x0000000b02067210 */ /* 0x000fe20007f7e0ff */
[----:B------:R-:W-:-:S04]  /*0970*/  IMAD.X R10, RZ, RZ, R4, P2 ;  /* 0x000000ffff0a7224 */ /* 0x000fc800010e0604 */
[----:B------:R-:W-:Y:S01]  /*0980*/  IMAD.X R15, RZ, RZ, R5, P3 ;  /* 0x000000ffff0f7224 */ /* 0x000fe200018e0605 */
[C---:B-1----:R-:W-:Y:S02]  /*0990*/  LEA R8, P1, R9.reuse, UR8, 0x2 ;  /* 0x0000000809087c11 */ /* 0x042fe4000f8210ff */
[C---:B------:R-:W-:Y:S02]  /*09a0*/  LEA R14, P2, R6.reuse, UR10, 0x2 ;  /* 0x0000000a060e7c11 */ /* 0x040fe4000f8410ff */
[----:B------:R-:W-:Y:S02]  /*09b0*/  LEA.HI.X R9, R9, UR9, R10, 0x2, P1 ;  /* 0x0000000909097c11 */ /* 0x000fe400088f140a */
[----:B------:R-:W-:-:S03]  /*09c0*/  LEA.HI.X R15, R6, UR11, R15, 0x2, P2 ;  /* 0x0000000b060f7c11 */ /* 0x000fc600090f140f */
[----:B------:R-:W3:Y:S04]  /*09d0*/  LDG.E R17, desc[UR4][R8.64] ;  /* 0x0000000408117981 */ /* 0x000ee8000c1e1900 */
[----:B------:R-:W3:Y:S01]  /*09e0*/  LDG.E R14, desc[UR4][R14.64] ;  /* 0x000000040e0e7981 */ /* 0x000ee2000c1e1900 */
[----:B------:R-:W-:-:S05]  /*09f0*/  IMAD.IADD R19, R11, 0x1, R0 ;  /* 0x000000010b137824 */ /* 0x000fca00078e0200 */
[----:B------:R-:W-:-:S05]  /*0a00*/  IADD3 R6, P1, PT, R2, R19, RZ ;  /* 0x0000001302067210 */ /* 0x000fca0007f3e0ff */
[----:B------:R-:W-:Y:S01]  /*0a10*/  IMAD.X R11, RZ, RZ, R5, P1 ;  /* 0x000000ffff0b7224 */ /* 0x000fe200008e0605 */
[----:B------:R-:W-:-:S04]  /*0a20*/  LEA R10, P1, R6, UR10, 0x2 ;  /* 0x0000000a060a7c11 */ /* 0x000fc8000f8210ff */
[----:B------:R-:W-:Y:S01]  /*0a30*/  LEA.HI.X R11, R6, UR11, R11, 0x2, P1 ;  /* 0x0000000b060b7c11 */ /* 0x000fe200088f140b */
[----:B---3--:R-:W-:-:S05]  /*0a40*/  FFMA R17, R17, R14, R24 ;  /* 0x0000000e11117223 */ /* 0x008fca0000000018 */
[----:B------:R1:W-:Y:S04]  /*0a50*/  STG.E desc[UR4][R12.64], R17 ;  /* 0x000000110c007986 */ /* 0x0003e8000c101904 */
        /* <DEDUP_REMOVED lines=9> */
[----:B------:R-:W1:Y:S04]  /*0af0*/  LDG.E R14, desc[UR4][R14.64] ;  /* 0x000000040e0e7981 */ /* 0x000e68000c1e1900 */
[----:B------:R-:W1:Y:S01]  /*0b00*/  LDG.E R6, desc[UR4][R8.64+0x8] ;  /* 0x0000080408067981 */ /* 0x000e62000c1e1900 */
[----:B------:R-:W-:-:S05]  /*0b10*/  IMAD.IADD R21, R21, 0x1, R0 ;  /* 0x0000000115157824 */ /* 0x000fca00078e0200 */
[----:B------:R-:W-:-:S04]  /*0b20*/  IADD3 R21, P1, PT, R2, R21, RZ ;  /* 0x0000001502157210 */ /* 0x000fc80007f3e0ff */
[----:B------:R-:W-:Y:S01]  /*0b30*/  LEA R10, P2, R21, UR10, 0x2 ;  /* 0x0000000a150a7c11 */ /* 0x000fe2000f8410ff */
[----:B------:R-:W-:-:S05]  /*0b40*/  IMAD.X R18, RZ, RZ, R5, P1 ;  /* 0x000000ffff127224 */ /* 0x000fca00008e0605 */
[----:B------:R-:W-:Y:S01]  /*0b50*/  LEA.HI.X R11, R21, UR11, R18, 0x2, P2 ;  /* 0x0000000b150b7c11 */ /* 0x000fe200090f1412 */
[----:B-1----:R-:W-:-:S05]  /*0b60*/  FFMA R17, R6, R14, R19 ;  /* 0x0000000e06117223 */ /* 0x002fca0000000013 */
[----:B------:R3:W-:Y:S04]  /*0b70*/  STG.E desc[UR4][R12.64], R17 ;  /* 0x000000110c007986 */ /* 0x0007e8000c101904 */
[----:B--2---:R-:W2:Y:S04]  /*0b80*/  LDG.E R24, desc[UR4][R8.64+0xc] ;  /* 0x00000c0408187981 */ /* 0x004ea8000c1e1900 */
[----:B------:R-:W2:Y:S01]  /*0b90*/  LDG.E R10, desc[UR4][R10.64] ;  /* 0x000000040a0a7981 */ /* 0x000ea2000c1e1900 */
[----:B------:R-:W-:Y:S02]  /*0ba0*/  VIADD R7, R7, 0x4 ;  /* 0x0000000407077836 */ /* 0x000fe40000000000 */
[----:B--2---:R-:W-:-:S05]  /*0bb0*/  FFMA R24, R24, R10, R17 ;  /* 0x0000000a18187223 */ /* 0x004fca0000000011 */
[----:B------:R3:W-:Y:S02]  /*0bc0*/  STG.E desc[UR4][R12.64], R24 ;  /* 0x000000180c007986 */ /* 0x0007e4000c101904 */
.L_x_2:
[----:B------:R-:W-:Y:S05]  /*0bd0*/  @!P0 EXIT ;  /* 0x000000000000894d */ /* 0x000fea0003800000 */
[----:B------:R-:W-:Y:S02]  /*0be0*/  ISETP.NE.AND P1, PT, R16, 0x1, PT ;  /* 0x000000011000780c */ /* 0x000fe40003f25270 */
[----:B------:R-:W-:-:S04]  /*0bf0*/  LOP3.LUT R6, R0, 0x1, RZ, 0xc0, !PT ;  /* 0x0000000100067812 */ /* 0x000fc800078ec0ff */
[----:B------:R-:W-:-:S07]  /*0c00*/  ISETP.NE.U32.AND P0, PT, R6, 0x1, PT ;  /* 0x000000010600780c */ /* 0x000fce0003f05070 */
        /* <DEDUP_REMOVED lines=11> */
[----:B---3--:R-:W3:Y:S04]  /*0cc0*/  LDG.E R17, desc[UR4][R8.64] ;  /* 0x0000000408117981 */ /* 0x008ee8000c1e1900 */
[----:B------:R-:W3:Y:S01]  /*0cd0*/  LDG.E R10, desc[UR4][R10.64] ;  /* 0x000000040a0a7981 */ /* 0x000ee2000c1e1900 */
[----:B------:R-:W-:-:S05]  /*0ce0*/  IMAD.IADD R15, R15, 0x1, R0 ;  /* 0x000000010f0f7824 */ /* 0x000fca00078e0200 */
[----:B------:R-:W-:-:S04]  /*0cf0*/  IADD3 R15, P1, PT, R2, R15, RZ ;  /* 0x0000000f020f7210 */ /* 0x000fc80007f3e0ff */
[----:B------:R-:W-:Y:S01]  /*0d00*/  LEA R14, P2, R15, UR10, 0x2 ;  /* 0x0000000a0f0e7c11 */ /* 0x000fe2000f8410ff */
[----:B------:R-:W-:-:S05]  /*0d10*/  IMAD.X R6, RZ, RZ, R5, P1 ;  /* 0x000000ffff067224 */ /* 0x000fca00008e0605 */
[----:B------:R-:W-:Y:S01]  /*0d20*/  LEA.HI.X R15, R15, UR11, R6, 0x2, P2 ;  /* 0x0000000b0f0f7c11 */ /* 0x000fe200090f1406 */
[----:B---3--:R-:W-:-:S05]  /*0d30*/  FFMA R17, R17, R10, R24 ;  /* 0x0000000a11117223 */ /* 0x008fca0000000018 */
[----:B------:R1:W-:Y:S04]  /*0d40*/  STG.E desc[UR4][R12.64], R17 ;  /* 0x000000110c007986 */ /* 0x0003e8000c101904 */
[----:B--2---:R-:W2:Y:S04]  /*0d50*/  LDG.E R24, desc[UR4][R8.64+0x4] ;  /* 0x0000040408187981 */ /* 0x004ea8000c1e1900 */
[----:B------:R-:W2:Y:S01]  /*0d60*/  LDG.E R14, desc[UR4][R14.64] ;  /* 0x000000040e0e7981 */ /* 0x000ea2000c1e1900 */
[----:B------:R-:W-:Y:S02]  /*0d70*/  VIADD R7, R7, 0x2 ;  /* 0x0000000207077836 */ /* 0x000fe40000000000 */
[----:B--2---:R-:W-:-:S05]  /*0d80*/  FFMA R24, R24, R14, R17 ;  /* 0x0000000e18187223 */ /* 0x004fca0000000011 */
[----:B------:R1:W-:Y:S02]  /*0d90*/  STG.E desc[UR4][R12.64], R24 ;  /* 0x000000180c007986 */ /* 0x0003e4000c101904 */
.L_x_3:
[----:B------:R-:W-:Y:S05]  /*0da0*/  @P0 EXIT ;  /* 0x000000000000094d */ /* 0x000fea0003800000 */
[----:B------:R-:W4:Y:S01]  /*0db0*/  LDCU.128 UR8, c[0x0][0x380] ;  /* 0x00007000ff0877ac */ /* 0x000f220008000c00 */
[----:B------:R-:W-:Y:S01]  /*0dc0*/  IMAD R9, R7, R0, RZ ;  /* 0x0000000007097224 */ /* 0x000fe200078e02ff */
[----:B------:R-:W-:-:S04]  /*0dd0*/  IADD3 R3, P0, PT, R3, R7, RZ ;  /* 0x0000000703037210 */ /* 0x000fc80007f1e0ff */
[----:B------:R-:W-:Y:S01]  /*0de0*/  IADD3 R0, P2, PT, R9, R2, RZ ;  /* 0x0000000209007210 */ /* 0x000fe20007f5e0ff */
[----:B------:R-:W-:-:S04]  /*0df0*/  IMAD.X R6, RZ, RZ, R4, P0 ;  /* 0x000000ffff067224 */ /* 0x000fc800000e0604 */
[----:B------:R-:W-:Y:S01]  /*0e00*/  IMAD.X R5, RZ, RZ, R5, P2 ;  /* 0x000000ffff057224 */ /* 0x000fe200010e0605 */
[C---:B----4-:R-:W-:Y:S02]  /*0e10*/  LEA R2, P1, R3.reuse, UR8, 0x2 ;  /* 0x0000000803027c11 */ /* 0x050fe4000f8210ff */
[C---:B------:R-:W-:Y:S02]  /*0e20*/  LEA R4, P0, R0.reuse, UR10, 0x2 ;  /* 0x0000000a00047c11 */ /* 0x040fe4000f8010ff */
[----:B------:R-:W-:Y:S02]  /*0e30*/  LEA.HI.X R3, R3, UR9, R6, 0x2, P1 ;  /* 0x0000000903037c11 */ /* 0x000fe400088f1406 */
[----:B------:R-:W-:-:S04]  /*0e40*/  LEA.HI.X R5, R0, UR11, R5, 0x2, P0 ;  /* 0x0000000b00057c11 */ /* 0x000fc800080f1405 */
[----:B------:R-:W4:Y:S04]  /*0e50*/  LDG.E R3, desc[UR4][R2.64] ;  /* 0x0000000402037981 */ /* 0x000f28000c1e1900 */
[----:B------:R-:W4:Y:S02]  /*0e60*/  LDG.E R4, desc[UR4][R4.64] ;  /* 0x0000000404047981 */ /* 0x000f24000c1e1900 */
[----:B----4-:R-:W-:-:S05]  /*0e70*/  FFMA R7, R3, R4, R24 ;  /* 0x0000000403077223 */ /* 0x010fca0000000018 */
[----:B------:R-:W-:Y:S01]  /*0e80*/  STG.E desc[UR4][R12.64], R7 ;  /* 0x000000070c007986 */ /* 0x000fe2000c101904 */
[----:B------:R-:W-:Y:S05]  /*0e90*/  EXIT ;  /* 0x000000000000794d */ /* 0x000fea0003800000 */
.L_x_4:
[----:B------:R-:W-:-:S00]  /*0ea0*/  BRA `(.L_x_4) ;  /* 0xfffffffc00fc7947 */ /* 0x000fc0000383ffff */
[----:B------:R-:W-:-:S00]  /*0eb0*/  NOP ;  /* 0x0000000000007918 */ /* 0x000fc00000000000 */
        /* <DEDUP_REMOVED lines=12> */
.L_x_5:


//--------------------- .nv.shared.reserved.0     --------------------------
	.section	.nv.shared.reserved.0,"aw",@nobits
	.weak		__nv_reservedSMEM_offset_0_alias
	.size		__nv_reservedSMEM_offset_0_alias, 0, 64
	.other		__nv_reservedSMEM_offset_0_alias,@"STO_CUDA_RESERVED_SHARED STV_DEFAULT"
__nv_reservedSMEM_offset_0_alias:
	.zero		0
	.zero		64


//--------------------- .nv.constant0._Z13matrixProductPfS_S_i --------------------------
	.section	.nv.constant0._Z13matrixProductPfS_S_i,"a",@progbits
	.sectionflags	@""
	.align	4
.nv.constant0._Z13matrixProductPfS_S_i:
	.zero		924


//--------------------- SYMBOLS --------------------------

	.type		.nv.reservedSmem.offset0,@object
	.size		.nv.reservedSmem.offset0,0x4
